//
// Generated by NVIDIA NVVM Compiler
//
// Compiler Build ID: CL-36424714
// Cuda compilation tools, release 13.0, V13.0.88
// Based on NVVM 20.0.0
//

.version 9.0
.target sm_100
.address_size 64

	// .globl	_Z9addKernelPiPKiS1_
// _ZZ10scanKernelPiS_E1s has been demoted
// _ZZ18scanPartialResultsPiS_E1s has been demoted

.visible .entry _Z9addKernelPiPKiS1_(
	.param .u64 .ptr .align 1 _Z9addKernelPiPKiS1__param_0,
	.param .u64 .ptr .align 1 _Z9addKernelPiPKiS1__param_1,
	.param .u64 .ptr .align 1 _Z9addKernelPiPKiS1__param_2
)
{
	.reg .b32 	%r<5>;
	.reg .b64 	%rd<11>;

	ld.param.u64 	%rd1, [_Z9addKernelPiPKiS1__param_0];
	ld.param.u64 	%rd2, [_Z9addKernelPiPKiS1__param_1];
	ld.param.u64 	%rd3, [_Z9addKernelPiPKiS1__param_2];
	cvta.to.global.u64 	%rd4, %rd1;
	cvta.to.global.u64 	%rd5, %rd3;
	cvta.to.global.u64 	%rd6, %rd2;
	mov.u32 	%r1, %tid.x;
	mul.wide.u32 	%rd7, %r1, 4;
	add.s64 	%rd8, %rd6, %rd7;
	ld.global.u32 	%r2, [%rd8];
	add.s64 	%rd9, %rd5, %rd7;
	ld.global.u32 	%r3, [%rd9];
	add.s32 	%r4, %r3, %r2;
	add.s64 	%rd10, %rd4, %rd7;
	st.global.u32 	[%rd10], %r4;
	ret;

}
	// .globl	_Z10scanKernelPiS_
.visible .entry _Z10scanKernelPiS_(
	.param .u64 .ptr .align 1 _Z10scanKernelPiS__param_0,
	.param .u64 .ptr .align 1 _Z10scanKernelPiS__param_1
)
{
	.reg .pred 	%p<50>;
	.reg .b32 	%r<81>;
	.reg .b64 	%rd<9>;
	// demoted variable
	.shared .align 4 .b8 _ZZ10scanKernelPiS_E1s[4096];
	ld.param.u64 	%rd1, [_Z10scanKernelPiS__param_0];
	ld.param.u64 	%rd2, [_Z10scanKernelPiS__param_1];
	mov.u32 	%r14, %tid.x;
	mov.u32 	%r15, %ntid.x;
	mov.u32 	%r16, %ctaid.x;
	mad.lo.s32 	%r1, %r15, %r16, %r14;
	cvta.to.global.u64 	%rd3, %rd2;
	mul.wide.u32 	%rd4, %r1, 4;
	add.s64 	%rd5, %rd3, %rd4;
	ld.global.u32 	%r17, [%rd5];
	shl.b32 	%r18, %r14, 2;
	mov.u32 	%r19, _ZZ10scanKernelPiS_E1s;
	add.s32 	%r2, %r19, %r18;
	st.shared.u32 	[%r2], %r17;
	bar.sync 	0;
	add.s32 	%r3, %r14, 1;
	and.b32  	%r4, %r14, 1;
	setp.eq.s32 	%p1, %r4, 0;
	@%p1 bra 	$L__BB1_2;
	ld.shared.u32 	%r20, [%r2+-4];
	ld.shared.u32 	%r21, [%r2];
	add.s32 	%r22, %r21, %r20;
	st.shared.u32 	[%r2], %r22;
$L__BB1_2:
	bar.sync 	0;
	and.b32  	%r5, %r3, 3;
	setp.ne.s32 	%p2, %r5, 0;
	@%p2 bra 	$L__BB1_4;
	ld.shared.u32 	%r23, [%r2+-8];
	ld.shared.u32 	%r24, [%r2];
	add.s32 	%r25, %r24, %r23;
	st.shared.u32 	[%r2], %r25;
$L__BB1_4:
	bar.sync 	0;
	and.b32  	%r6, %r3, 7;
	setp.ne.s32 	%p3, %r6, 0;
	@%p3 bra 	$L__BB1_6;
	ld.shared.u32 	%r26, [%r2+-16];
	ld.shared.u32 	%r27, [%r2];
	add.s32 	%r28, %r27, %r26;
	st.shared.u32 	[%r2], %r28;
$L__BB1_6:
	bar.sync 	0;
	and.b32  	%r7, %r3, 15;
	setp.ne.s32 	%p4, %r7, 0;
	@%p4 bra 	$L__BB1_8;
	ld.shared.u32 	%r29, [%r2+-32];
	ld.shared.u32 	%r30, [%r2];
	add.s32 	%r31, %r30, %r29;
	st.shared.u32 	[%r2], %r31;
$L__BB1_8:
	bar.sync 	0;
	and.b32  	%r8, %r3, 31;
	setp.ne.s32 	%p5, %r8, 0;
	@%p5 bra 	$L__BB1_10;
	ld.shared.u32 	%r32, [%r2+-64];
	ld.shared.u32 	%r33, [%r2];
	add.s32 	%r34, %r33, %r32;
	st.shared.u32 	[%r2], %r34;
$L__BB1_10:
	bar.sync 	0;
	and.b32  	%r9, %r3, 63;
	setp.ne.s32 	%p6, %r9, 0;
	@%p6 bra 	$L__BB1_12;
	ld.shared.u32 	%r35, [%r2+-128];
	ld.shared.u32 	%r36, [%r2];
	add.s32 	%r37, %r36, %r35;
	st.shared.u32 	[%r2], %r37;
$L__BB1_12:
	bar.sync 	0;
	and.b32  	%r10, %r3, 127;
	setp.ne.s32 	%p7, %r10, 0;
	@%p7 bra 	$L__BB1_14;
	ld.shared.u32 	%r38, [%r2+-256];
	ld.shared.u32 	%r39, [%r2];
	add.s32 	%r40, %r39, %r38;
	st.shared.u32 	[%r2], %r40;
$L__BB1_14:
	bar.sync 	0;
	and.b32  	%r11, %r3, 255;
	setp.ne.s32 	%p8, %r11, 0;
	@%p8 bra 	$L__BB1_16;
	ld.shared.u32 	%r41, [%r2+-512];
	ld.shared.u32 	%r42, [%r2];
	add.s32 	%r43, %r42, %r41;
	st.shared.u32 	[%r2], %r43;
$L__BB1_16:
	bar.sync 	0;
	and.b32  	%r12, %r3, 511;
	setp.ne.s32 	%p9, %r12, 0;
	@%p9 bra 	$L__BB1_18;
	ld.shared.u32 	%r44, [%r2+-1024];
	ld.shared.u32 	%r45, [%r2];
	add.s32 	%r46, %r45, %r44;
	st.shared.u32 	[%r2], %r46;
$L__BB1_18:
	bar.sync 	0;
	and.b32  	%r13, %r3, 1023;
	setp.ne.s32 	%p10, %r13, 0;
	@%p10 bra 	$L__BB1_20;
	ld.shared.u32 	%r47, [%r2+-2048];
	ld.shared.u32 	%r48, [%r2];
	add.s32 	%r49, %r48, %r47;
	st.shared.u32 	[%r2], %r49;
$L__BB1_20:
	setp.eq.s32 	%p11, %r13, 0;
	bar.sync 	0;
	setp.eq.s32 	%p12, %r3, 1024;
	xor.pred  	%p13, %p12, %p11;
	not.pred 	%p14, %p13;
	@%p14 bra 	$L__BB1_22;
	ld.shared.u32 	%r50, [%r2];
	ld.shared.u32 	%r51, [%r2+2048];
	add.s32 	%r52, %r51, %r50;
	st.shared.u32 	[%r2+2048], %r52;
$L__BB1_22:
	setp.eq.s32 	%p15, %r3, 1024;
	setp.eq.s32 	%p16, %r12, 0;
	bar.sync 	0;
	xor.pred  	%p17, %p15, %p16;
	not.pred 	%p18, %p17;
	@%p18 bra 	$L__BB1_24;
	ld.shared.u32 	%r53, [%r2];
	ld.shared.u32 	%r54, [%r2+1024];
	add.s32 	%r55, %r54, %r53;
	st.shared.u32 	[%r2+1024], %r55;
$L__BB1_24:
	setp.eq.s32 	%p19, %r3, 1024;
	setp.eq.s32 	%p20, %r11, 0;
	bar.sync 	0;
	xor.pred  	%p21, %p19, %p20;
	not.pred 	%p22, %p21;
	@%p22 bra 	$L__BB1_26;
	ld.shared.u32 	%r56, [%r2];
	ld.shared.u32 	%r57, [%r2+512];
	add.s32 	%r58, %r57, %r56;
	st.shared.u32 	[%r2+512], %r58;
$L__BB1_26:
	setp.eq.s32 	%p23, %r3, 1024;
	setp.eq.s32 	%p24, %r10, 0;
	bar.sync 	0;
	xor.pred  	%p25, %p23, %p24;
	not.pred 	%p26, %p25;
	@%p26 bra 	$L__BB1_28;
	ld.shared.u32 	%r59, [%r2];
	ld.shared.u32 	%r60, [%r2+256];
	add.s32 	%r61, %r60, %r59;
	st.shared.u32 	[%r2+256], %r61;
$L__BB1_28:
	setp.eq.s32 	%p27, %r3, 1024;
	setp.eq.s32 	%p28, %r9, 0;
	bar.sync 	0;
	xor.pred  	%p29, %p27, %p28;
	not.pred 	%p30, %p29;
	@%p30 bra 	$L__BB1_30;
	ld.shared.u32 	%r62, [%r2];
	ld.shared.u32 	%r63, [%r2+128];
	add.s32 	%r64, %r63, %r62;
	st.shared.u32 	[%r2+128], %r64;
$L__BB1_30:
	setp.eq.s32 	%p31, %r3, 1024;
	setp.eq.s32 	%p32, %r8, 0;
	bar.sync 	0;
	xor.pred  	%p33, %p31, %p32;
	not.pred 	%p34, %p33;
	@%p34 bra 	$L__BB1_32;
	ld.shared.u32 	%r65, [%r2];
	ld.shared.u32 	%r66, [%r2+64];
	add.s32 	%r67, %r66, %r65;
	st.shared.u32 	[%r2+64], %r67;
$L__BB1_32:
	setp.eq.s32 	%p35, %r3, 1024;
	setp.eq.s32 	%p36, %r7, 0;
	bar.sync 	0;
	xor.pred  	%p37, %p35, %p36;
	not.pred 	%p38, %p37;
	@%p38 bra 	$L__BB1_34;
	ld.shared.u32 	%r68, [%r2];
	ld.shared.u32 	%r69, [%r2+32];
	add.s32 	%r70, %r69, %r68;
	st.shared.u32 	[%r2+32], %r70;
$L__BB1_34:
	setp.eq.s32 	%p39, %r3, 1024;
	setp.eq.s32 	%p40, %r6, 0;
	bar.sync 	0;
	xor.pred  	%p41, %p39, %p40;
	not.pred 	%p42, %p41;
	@%p42 bra 	$L__BB1_36;
	ld.shared.u32 	%r71, [%r2];
	ld.shared.u32 	%r72, [%r2+16];
	add.s32 	%r73, %r72, %r71;
	st.shared.u32 	[%r2+16], %r73;
$L__BB1_36:
	setp.eq.s32 	%p43, %r3, 1024;
	setp.eq.s32 	%p44, %r5, 0;
	bar.sync 	0;
	xor.pred  	%p45, %p43, %p44;
	not.pred 	%p46, %p45;
	@%p46 bra 	$L__BB1_38;
	ld.shared.u32 	%r74, [%r2];
	ld.shared.u32 	%r75, [%r2+8];
	add.s32 	%r76, %r75, %r74;
	st.shared.u32 	[%r2+8], %r76;
$L__BB1_38:
	setp.eq.s32 	%p47, %r3, 1024;
	setp.eq.s32 	%p48, %r4, 0;
	bar.sync 	0;
	or.pred  	%p49, %p47, %p48;
	@%p49 bra 	$L__BB1_40;
	ld.shared.u32 	%r77, [%r2];
	ld.shared.u32 	%r78, [%r2+4];
	add.s32 	%r79, %r78, %r77;
	st.shared.u32 	[%r2+4], %r79;
$L__BB1_40:
	bar.sync 	0;
	cvta.to.global.u64 	%rd6, %rd1;
	ld.shared.u32 	%r80, [%r2];
	add.s64 	%rd8, %rd6, %rd4;
	st.global.u32 	[%rd8], %r80;
	bar.sync 	0;
	ret;

}
	// .globl	_Z18scanPartialResultsPiS_
.visible .entry _Z18scanPartialResultsPiS_(
	.param .u64 .ptr .align 1 _Z18scanPartialResultsPiS__param_0,
	.param .u64 .ptr .align 1 _Z18scanPartialResultsPiS__param_1
)
{
	.reg .pred 	%p<13>;
	.reg .b32 	%r<56>;
	.reg .b64 	%rd<10>;
	// demoted variable
	.shared .align 4 .b8 _ZZ18scanPartialResultsPiS_E1s[4096];
	ld.param.u64 	%rd2, [_Z18scanPartialResultsPiS__param_0];
	ld.param.u64 	%rd3, [_Z18scanPartialResultsPiS__param_1];
	cvta.to.global.u64 	%rd1, %rd3;
	mov.u32 	%r1, %tid.x;
	mov.u32 	%r2, %ntid.x;
	mov.u32 	%r6, %ctaid.x;
	mul.lo.s32 	%r3, %r2, %r6;
	shl.b32 	%r7, %r1, 2;
	mov.u32 	%r8, _ZZ18scanPartialResultsPiS_E1s;
	add.s32 	%r4, %r8, %r7;
	mov.b32 	%r9, 0;
	st.shared.u32 	[%r4], %r9;
	setp.ge.u32 	%p1, %r1, %r6;
	@%p1 bra 	$L__BB2_2;
	mul.lo.s32 	%r10, %r2, %r1;
	mul.wide.u32 	%rd4, %r10, 4;
	add.s64 	%rd5, %rd1, %rd4;
	ld.global.u32 	%r11, [%rd5+4092];
	st.shared.u32 	[%r4], %r11;
$L__BB2_2:
	bar.sync 	0;
	sub.s32 	%r5, 32766, %r1;
	and.b32  	%r12, %r5, 1;
	setp.eq.b32 	%p2, %r12, 1;
	not.pred 	%p3, %p2;
	@%p3 bra 	$L__BB2_4;
	ld.shared.u32 	%r13, [%r4+-4];
	ld.shared.u32 	%r14, [%r4];
	add.s32 	%r15, %r14, %r13;
	st.shared.u32 	[%r4], %r15;
$L__BB2_4:
	bar.sync 	0;
	and.b32  	%r16, %r5, 3;
	setp.ne.s32 	%p4, %r16, 3;
	@%p4 bra 	$L__BB2_6;
	ld.shared.u32 	%r17, [%r4+-8];
	ld.shared.u32 	%r18, [%r4];
	add.s32 	%r19, %r18, %r17;
	st.shared.u32 	[%r4], %r19;
$L__BB2_6:
	bar.sync 	0;
	and.b32  	%r20, %r5, 7;
	setp.ne.s32 	%p5, %r20, 7;
	@%p5 bra 	$L__BB2_8;
	ld.shared.u32 	%r21, [%r4+-16];
	ld.shared.u32 	%r22, [%r4];
	add.s32 	%r23, %r22, %r21;
	st.shared.u32 	[%r4], %r23;
$L__BB2_8:
	bar.sync 	0;
	and.b32  	%r24, %r5, 15;
	setp.ne.s32 	%p6, %r24, 15;
	@%p6 bra 	$L__BB2_10;
	ld.shared.u32 	%r25, [%r4+-32];
	ld.shared.u32 	%r26, [%r4];
	add.s32 	%r27, %r26, %r25;
	st.shared.u32 	[%r4], %r27;
$L__BB2_10:
	bar.sync 	0;
	and.b32  	%r28, %r5, 31;
	setp.ne.s32 	%p7, %r28, 31;
	@%p7 bra 	$L__BB2_12;
	ld.shared.u32 	%r29, [%r4+-64];
	ld.shared.u32 	%r30, [%r4];
	add.s32 	%r31, %r30, %r29;
	st.shared.u32 	[%r4], %r31;
$L__BB2_12:
	bar.sync 	0;
	and.b32  	%r32, %r5, 63;
	setp.ne.s32 	%p8, %r32, 63;
	@%p8 bra 	$L__BB2_14;
	ld.shared.u32 	%r33, [%r4+-128];
	ld.shared.u32 	%r34, [%r4];
	add.s32 	%r35, %r34, %r33;
	st.shared.u32 	[%r4], %r35;
$L__BB2_14:
	bar.sync 	0;
	and.b32  	%r36, %r5, 127;
	setp.ne.s32 	%p9, %r36, 127;
	@%p9 bra 	$L__BB2_16;
	ld.shared.u32 	%r37, [%r4+-256];
	ld.shared.u32 	%r38, [%r4];
	add.s32 	%r39, %r38, %r37;
	st.shared.u32 	[%r4], %r39;
$L__BB2_16:
	bar.sync 	0;
	and.b32  	%r40, %r5, 255;
	setp.ne.s32 	%p10, %r40, 255;
	@%p10 bra 	$L__BB2_18;
	ld.shared.u32 	%r41, [%r4+-512];
	ld.shared.u32 	%r42, [%r4];
	add.s32 	%r43, %r42, %r41;
	st.shared.u32 	[%r4], %r43;
$L__BB2_18:
	bar.sync 	0;
	and.b32  	%r44, %r5, 511;
	setp.ne.s32 	%p11, %r44, 511;
	@%p11 bra 	$L__BB2_20;
	ld.shared.u32 	%r45, [%r4+-1024];
	ld.shared.u32 	%r46, [%r4];
	add.s32 	%r47, %r46, %r45;
	st.shared.u32 	[%r4], %r47;
$L__BB2_20:
	bar.sync 	0;
	and.b32  	%r48, %r5, 1023;
	setp.ne.s32 	%p12, %r48, 1023;
	@%p12 bra 	$L__BB2_22;
	ld.shared.u32 	%r49, [%r4+-2048];
	ld.shared.u32 	%r50, [%r4];
	add.s32 	%r51, %r50, %r49;
	st.shared.u32 	[%r4], %r51;
$L__BB2_22:
	bar.sync 	0;
	cvta.to.global.u64 	%rd6, %rd2;
	add.s32 	%r52, %r3, %r1;
	mul.wide.u32 	%rd7, %r52, 4;
	add.s64 	%rd8, %rd1, %rd7;
	ld.global.u32 	%r53, [%rd8];
	ld.shared.u32 	%r54, [_ZZ18scanPartialResultsPiS_E1s+4092];
	add.s32 	%r55, %r54, %r53;
	add.s64 	%rd9, %rd6, %rd7;
	st.global.u32 	[%rd9], %r55;
	bar.sync 	0;
	ret;

}


// ===== COMPILED SASS (sm_100) =====

	.target	sm_100

	.elftype	@"ET_EXEC"


//--------------------- .note.nv.tkinfo           --------------------------
	.section	.note.nv.tkinfo,"",@"SHT_NOTE"
	.sectionflags	@"SHF_NOTE_NV_TKINFO"
	.tkinfo
        /*0018*/ 	.word	0x00000002
        /*0030*/ 	.string	""
        /*0030*/ 	.string	"ptxas"
        /*0030*/ 	.string	"Cuda compilation tools, release 13.0, V13.0.88"
        /*0030*/ 	.string	"Build cuda_13.0.r13.0/compiler.36424714_0"
        /*0030*/ 	.string	"-arch sm_100 -m 64 "



//--------------------- .note.nv.cuinfo           --------------------------
	.section	.note.nv.cuinfo,"",@"SHT_NOTE"
	.sectionflags	@"SHF_NOTE_NV_CUINFO"
        /*0018*/ 	.short	0x0002
        /*001a*/ 	.short	0x0064
        /*001c*/ 	.short	0x0082
	.zero		2


//--------------------- .nv.info                  --------------------------
	.section	.nv.info,"",@"SHT_CUDA_INFO"
	.align	4


	//----- nvinfo : EIATTR_REGCOUNT
	.align		4
        /*0000*/ 	.byte	0x04, 0x2f
        /*0002*/ 	.short	(.L_1 - .L_0)
	.align		4
.L_0:
        /*0004*/ 	.word	index@(_Z9addKernelPiPKiS1_)
        /*0008*/ 	.word	0x0000000c


	//----- nvinfo : EIATTR_FRAME_SIZE
	.align		4
.L_1:
        /*000c*/ 	.byte	0x04, 0x11
        /*000e*/ 	.short	(.L_3 - .L_2)
	.align		4
.L_2:
        /*0010*/ 	.word	index@(_Z9addKernelPiPKiS1_)
        /*0014*/ 	.word	0x00000000


	//----- nvinfo : EIATTR_REGCOUNT
	.align		4
.L_3:
        /*0018*/ 	.byte	0x04, 0x2f
        /*001a*/ 	.short	(.L_5 - .L_4)
	.align		4
.L_4:
        /*001c*/ 	.word	index@(_Z10scanKernelPiS_)
        /*0020*/ 	.word	0x00000014


	//----- nvinfo : EIATTR_FRAME_SIZE
	.align		4
.L_5:
        /*0024*/ 	.byte	0x04, 0x11
        /*0026*/ 	.short	(.L_7 - .L_6)
	.align		4
.L_6:
        /*0028*/ 	.word	index@(_Z10scanKernelPiS_)
        /*002c*/ 	.word	0x00000000


	//----- nvinfo : EIATTR_REGCOUNT
	.align		4
.L_7:
        /*0030*/ 	.byte	0x04, 0x2f
        /*0032*/ 	.short	(.L_9 - .L_8)
	.align		4
.L_8:
        /*0034*/ 	.word	index@(_Z18scanPartialResultsPiS_)
        /*0038*/ 	.word	0x0000000e


	//----- nvinfo : EIATTR_FRAME_SIZE
	.align		4
.L_9:
        /*003c*/ 	.byte	0x04, 0x11
        /*003e*/ 	.short	(.L_11 - .L_10)
	.align		4
.L_10:
        /*0040*/ 	.word	index@(_Z18scanPartialResultsPiS_)
        /*0044*/ 	.word	0x00000000


	//----- nvinfo : EIATTR_MIN_STACK_SIZE
	.align		4
.L_11:
        /*0048*/ 	.byte	0x04, 0x12
        /*004a*/ 	.short	(.L_13 - .L_12)
	.align		4
.L_12:
        /*004c*/ 	.word	index@(_Z18scanPartialResultsPiS_)
        /*0050*/ 	.word	0x00000000


	//----- nvinfo : EIATTR_MIN_STACK_SIZE
	.align		4
.L_13:
        /*0054*/ 	.byte	0x04, 0x12
        /*0056*/ 	.short	(.L_15 - .L_14)
	.align		4
.L_14:
        /*0058*/ 	.word	index@(_Z10scanKernelPiS_)
        /*005c*/ 	.word	0x00000000


	//----- nvinfo : EIATTR_MIN_STACK_SIZE
	.align		4
.L_15:
        /*0060*/ 	.byte	0x04, 0x12
        /*0062*/ 	.short	(.L_17 - .L_16)
	.align		4
.L_16:
        /*0064*/ 	.word	index@(_Z9addKernelPiPKiS1_)
        /*0068*/ 	.word	0x00000000
.L_17:


//--------------------- .nv.compat                --------------------------
	.section	.nv.compat,"",@"SHT_CUDA_COMPAT_INFO"
	.align	4
        /*0000*/ 	.byte	0x02, 0x09, 0x00, 0x00, 0x02, 0x02, 0x01, 0x00, 0x02, 0x05, 0x05, 0x00, 0x03, 0x07, 0x01, 0x01
        /*0010*/ 	.byte	0x02, 0x03, 0x00, 0x00, 0x02, 0x06, 0x01, 0x00, 0x04, 0x0b, 0x08, 0x00, 0x09, 0x00, 0x00, 0x00
        /*0020*/ 	.byte	0x00, 0x00, 0x00, 0x00


//--------------------- .nv.info._Z18scanPartialResultsPiS_ --------------------------
	.section	.nv.info._Z18scanPartialResultsPiS_,"",@"SHT_CUDA_INFO"
	.sectionflags	@""
	.align	4


	//----- nvinfo : EIATTR_CUDA_API_VERSION
	.align		4
        /*0000*/ 	.byte	0x04, 0x37
        /*0002*/ 	.short	(.L_19 - .L_18)
.L_18:
        /*0004*/ 	.word	0x00000082


	//----- nvinfo : EIATTR_KPARAM_INFO
	.align		4
.L_19:
        /*0008*/ 	.byte	0x04, 0x17
        /*000a*/ 	.short	(.L_21 - .L_20)
.L_20:
        /*000c*/ 	.word	0x00000000
        /*0010*/ 	.short	0x0001
        /*0012*/ 	.short	0x0008
        /*0014*/ 	.byte	0x00, 0xf5, 0x21, 0x00


	//----- nvinfo : EIATTR_KPARAM_INFO
	.align		4
.L_21:
        /*0018*/ 	.byte	0x04, 0x17
        /*001a*/ 	.short	(.L_23 - .L_22)
.L_22:
        /*001c*/ 	.word	0x00000000
        /*0020*/ 	.short	0x0000
        /*0022*/ 	.short	0x0000
        /*0024*/ 	.byte	0x00, 0xf5, 0x21, 0x00


	//----- nvinfo : EIATTR_SPARSE_MMA_MASK
	.align		4
.L_23:
        /*0028*/ 	.byte	0x03, 0x50
        /*002a*/ 	.short	0x0000


	//----- nvinfo : EIATTR_MAXREG_COUNT
	.align		4
        /*002c*/ 	.byte	0x03, 0x1b
        /*002e*/ 	.short	0x00ff


	//----- nvinfo : EIATTR_NUM_BARRIERS
	.align		4
        /*0030*/ 	.byte	0x02, 0x4c
        /*0032*/ 	.byte	0x01
	.zero		1


	//----- nvinfo : EIATTR_MERCURY_ISA_VERSION
	.align		4
        /*0034*/ 	.byte	0x03, 0x5f
        /*0036*/ 	.short	0x0101


	//----- nvinfo : EIATTR_VRC_CTA_INIT_COUNT
	.align		4
        /*0038*/ 	.byte	0x02, 0x4a
	.zero		1
	.zero		1


	//----- nvinfo : EIATTR_EXIT_INSTR_OFFSETS
	.align		4
        /*003c*/ 	.byte	0x04, 0x1c
        /*003e*/ 	.short	(.L_25 - .L_24)


	//   ....[0]....
.L_24:
        /*0040*/ 	.word	0x00000630


	//----- nvinfo : EIATTR_CBANK_PARAM_SIZE
	.align		4
.L_25:
        /*0044*/ 	.byte	0x03, 0x19
        /*0046*/ 	.short	0x0010


	//----- nvinfo : EIATTR_PARAM_CBANK
	.align		4
        /*0048*/ 	.byte	0x04, 0x0a
        /*004a*/ 	.short	(.L_27 - .L_26)
	.align		4
.L_26:
        /*004c*/ 	.word	index@(.nv.constant0._Z18scanPartialResultsPiS_)
        /*0050*/ 	.short	0x0380
        /*0052*/ 	.short	0x0010


	//----- nvinfo : EIATTR_SW_WAR
	.align		4
.L_27:
        /*0054*/ 	.byte	0x04, 0x36
        /*0056*/ 	.short	(.L_29 - .L_28)
.L_28:
        /*0058*/ 	.word	0x00000008
.L_29:


//--------------------- .nv.info._Z10scanKernelPiS_ --------------------------
	.section	.nv.info._Z10scanKernelPiS_,"",@"SHT_CUDA_INFO"
	.sectionflags	@""
	.align	4


	//----- nvinfo : EIATTR_CUDA_API_VERSION
	.align		4
        /*0000*/ 	.byte	0x04, 0x37
        /*0002*/ 	.short	(.L_31 - .L_30)
.L_30:
        /*0004*/ 	.word	0x00000082


	//----- nvinfo : EIATTR_KPARAM_INFO
	.align		4
.L_31:
        /*0008*/ 	.byte	0x04, 0x17
        /*000a*/ 	.short	(.L_33 - .L_32)
.L_32:
        /*000c*/ 	.word	0x00000000
        /*0010*/ 	.short	0x0001
        /*0012*/ 	.short	0x0008
        /*0014*/ 	.byte	0x00, 0xf5, 0x21, 0x00


	//----- nvinfo : EIATTR_KPARAM_INFO
	.align		4
.L_33:
        /*0018*/ 	.byte	0x04, 0x17
        /*001a*/ 	.short	(.L_35 - .L_34)
.L_34:
        /*001c*/ 	.word	0x00000000
        /*0020*/ 	.short	0x0000
        /*0022*/ 	.short	0x0000
        /*0024*/ 	.byte	0x00, 0xf5, 0x21, 0x00


	//----- nvinfo : EIATTR_SPARSE_MMA_MASK
	.align		4
.L_35:
        /*0028*/ 	.byte	0x03, 0x50
        /*002a*/ 	.short	0x0000


	//----- nvinfo : EIATTR_MAXREG_COUNT
	.align		4
        /*002c*/ 	.byte	0x03, 0x1b
        /*002e*/ 	.short	0x00ff


	//----- nvinfo : EIATTR_NUM_BARRIERS
	.align		4
        /*0030*/ 	.byte	0x02, 0x4c
        /*0032*/ 	.byte	0x01
	.zero		1


	//----- nvinfo : EIATTR_MERCURY_ISA_VERSION
	.align		4
        /*0034*/ 	.byte	0x03, 0x5f
        /*0036*/ 	.short	0x0101


	//----- nvinfo : EIATTR_VRC_CTA_INIT_COUNT
	.align		4
        /*0038*/ 	.byte	0x02, 0x4a
	.zero		1
	.zero		1


	//----- nvinfo : EIATTR_EXIT_INSTR_OFFSETS
	.align		4
        /*003c*/ 	.byte	0x04, 0x1c
        /*003e*/ 	.short	(.L_37 - .L_36)


	//   ....[0]....
.L_36:
        /*0040*/ 	.word	0x00000970


	//----- nvinfo : EIATTR_CBANK_PARAM_SIZE
	.align		4
.L_37:
        /*0044*/ 	.byte	0x03, 0x19
        /*0046*/ 	.short	0x0010


	//----- nvinfo : EIATTR_PARAM_CBANK
	.align		4
        /*0048*/ 	.byte	0x04, 0x0a
        /*004a*/ 	.short	(.L_39 - .L_38)
	.align		4
.L_38:
        /*004c*/ 	.word	index@(.nv.constant0._Z10scanKernelPiS_)
        /*0050*/ 	.short	0x0380
        /*0052*/ 	.short	0x0010


	//----- nvinfo : EIATTR_SW_WAR
	.align		4
.L_39:
        /*0054*/ 	.byte	0x04, 0x36
        /*0056*/ 	.short	(.L_41 - .L_40)
.L_40:
        /*0058*/ 	.word	0x00000008
.L_41:


//--------------------- .nv.info._Z9addKernelPiPKiS1_ --------------------------
	.section	.nv.info._Z9addKernelPiPKiS1_,"",@"SHT_CUDA_INFO"
	.sectionflags	@""
	.align	4


	//----- nvinfo : EIATTR_CUDA_API_VERSION
	.align		4
        /*0000*/ 	.byte	0x04, 0x37
        /*0002*/ 	.short	(.L_43 - .L_42)
.L_42:
        /*0004*/ 	.word	0x00000082


	//----- nvinfo : EIATTR_KPARAM_INFO
	.align		4
.L_43:
        /*0008*/ 	.byte	0x04, 0x17
        /*000a*/ 	.short	(.L_45 - .L_44)
.L_44:
        /*000c*/ 	.word	0x00000000
        /*0010*/ 	.short	0x0002
        /*0012*/ 	.short	0x0010
        /*0014*/ 	.byte	0x00, 0xf5, 0x21, 0x00


	//----- nvinfo : EIATTR_KPARAM_INFO
	.align		4
.L_45:
        /*0018*/ 	.byte	0x04, 0x17
        /*001a*/ 	.short	(.L_47 - .L_46)
.L_46:
        /*001c*/ 	.word	0x00000000
        /*0020*/ 	.short	0x0001
        /*0022*/ 	.short	0x0008
        /*0024*/ 	.byte	0x00, 0xf5, 0x21, 0x00


	//----- nvinfo : EIATTR_KPARAM_INFO
	.align		4
.L_47:
        /*0028*/ 	.byte	0x04, 0x17
        /*002a*/ 	.short	(.L_49 - .L_48)
.L_48:
        /*002c*/ 	.word	0x00000000
        /*0030*/ 	.short	0x0000
        /*0032*/ 	.short	0x0000
        /*0034*/ 	.byte	0x00, 0xf5, 0x21, 0x00


	//----- nvinfo : EIATTR_SPARSE_MMA_MASK
	.align		4
.L_49:
        /*0038*/ 	.byte	0x03, 0x50
        /*003a*/ 	.short	0x0000


	//----- nvinfo : EIATTR_MAXREG_COUNT
	.align		4
        /*003c*/ 	.byte	0x03, 0x1b
        /*003e*/ 	.short	0x00ff


	//----- nvinfo : EIATTR_MERCURY_ISA_VERSION
	.align		4
        /*0040*/ 	.byte	0x03, 0x5f
        /*0042*/ 	.short	0x0101


	//----- nvinfo : EIATTR_VRC_CTA_INIT_COUNT
	.align		4
        /*0044*/ 	.byte	0x02, 0x4a
	.zero		1
	.zero		1


	//----- nvinfo : EIATTR_EXIT_INSTR_OFFSETS
	.align		4
        /*0048*/ 	.byte	0x04, 0x1c
        /*004a*/ 	.short	(.L_51 - .L_50)


	//   ....[0]....
.L_50:
        /*004c*/ 	.word	0x000000d0


	//----- nvinfo : EIATTR_CBANK_PARAM_SIZE
	.align		4
.L_51:
        /*0050*/ 	.byte	0x03, 0x19
        /*0052*/ 	.short	0x0018


	//----- nvinfo : EIATTR_PARAM_CBANK
	.align		4
        /*0054*/ 	.byte	0x04, 0x0a
        /*0056*/ 	.short	(.L_53 - .L_52)
	.align		4
.L_52:
        /*0058*/ 	.word	index@(.nv.constant0._Z9addKernelPiPKiS1_)
        /*005c*/ 	.short	0x0380
        /*005e*/ 	.short	0x0018


	//----- nvinfo : EIATTR_SW_WAR
	.align		4
.L_53:
        /*0060*/ 	.byte	0x04, 0x36
        /*0062*/ 	.short	(.L_55 - .L_54)
.L_54:
        /*0064*/ 	.word	0x00000008
.L_55:


//--------------------- .nv.callgraph             --------------------------
	.section	.nv.callgraph,"",@"SHT_CUDA_CALLGRAPH"
	.align	4
	.sectionentsize	8
	.align		4
        /*0000*/ 	.word	0x00000000
	.align		4
        /*0004*/ 	.word	0xffffffff
	.align		4
        /*0008*/ 	.word	0x00000000
	.align		4
        /*000c*/ 	.word	0xfffffffe
	.align		4
        /*0010*/ 	.word	0x00000000
	.align		4
        /*0014*/ 	.word	0xfffffffd
	.align		4
        /*0018*/ 	.word	0x00000000
	.align		4
        /*001c*/ 	.word	0xfffffffc


//--------------------- .text._Z18scanPartialResultsPiS_ --------------------------
	.section	.text._Z18scanPartialResultsPiS_,"ax",@progbits
	.align	128
        .global         _Z18scanPartialResultsPiS_
        .type           _Z18scanPartialResultsPiS_,@function
        .size           _Z18scanPartialResultsPiS_,(.L_x_3 - _Z18scanPartialResultsPiS_)
        .other          _Z18scanPartialResultsPiS_,@"STO_CUDA_ENTRY STV_DEFAULT"
_Z18scanPartialResultsPiS_:
.text._Z18scanPartialResultsPiS_:
[----:B------:R-:W-:Y:S01]  /*0000*/  LDC R1, c[0x0][0x37c] ;  /* 0x0000df00ff017b82 */ /* 0x000fe20000000800 */
[----:B------:R-:W0:Y:S07]  /*0010*/  S2R R0, SR_TID.X ;  /* 0x0000000000007919 */ /* 0x000e2e0000002100 */
[----:B------:R-:W0:Y:S01]  /*0020*/  S2UR UR7, SR_CTAID.X ;  /* 0x00000000000779c3 */ /* 0x000e220000002500 */
[----:B------:R-:W1:Y:S01]  /*0030*/  LDCU UR6, c[0x0][0x360] ;  /* 0x00006c00ff0677ac */ /* 0x000e620008000800 */
[----:B------:R-:W-:Y:S01]  /*0040*/  IMAD.MOV.U32 R9, RZ, RZ, RZ ;  /* 0x000000ffff097224 */ /* 0x000fe200078e00ff */
[----:B------:R-:W2:Y:S01]  /*0050*/  LDCU.64 UR8, c[0x0][0x358] ;  /* 0x00006b00ff0877ac */ /* 0x000ea20008000a00 */
[----:B0-----:R-:W-:-:S13]  /*0060*/  ISETP.GE.U32.AND P0, PT, R0, UR7, PT ;  /* 0x0000000700007c0c */ /* 0x001fda000bf06070 */
[----:B------:R-:W0:Y:S01]  /*0070*/  @!P0 LDC.64 R4, c[0x0][0x388] ;  /* 0x0000e200ff048b82 */ /* 0x000e220000000a00 */
[----:B-1----:R-:W-:-:S04]  /*0080*/  @!P0 IMAD R3, R0, UR6, RZ ;  /* 0x0000000600038c24 */ /* 0x002fc8000f8e02ff */
[----:B0-----:R-:W-:-:S05]  /*0090*/  @!P0 IMAD.WIDE.U32 R4, R3, 0x4, R4 ;  /* 0x0000000403048825 */ /* 0x001fca00078e0004 */
[----:B--2---:R0:W2:Y:S01]  /*00a0*/  @!P0 LDG.E R9, desc[UR8][R4.64+0xffc] ;  /* 0x000ffc0804098981 */ /* 0x0040a2000c1e1900 */
[----:B------:R-:W1:Y:S01]  /*00b0*/  S2UR UR5, SR_CgaCtaId ;  /* 0x00000000000579c3 */ /* 0x000e620000008800 */
[----:B------:R-:W-:Y:S01]  /*00c0*/  IADD3 R3, PT, PT, -R0, 0x7ffe, RZ ;  /* 0x00007ffe00037810 */ /* 0x000fe20007ffe1ff */
[----:B------:R-:W-:-:S03]  /*00d0*/  UMOV UR4, 0x400 ;  /* 0x0000040000047882 */ /* 0x000fc60000000000 */
[----:B------:R-:W-:-:S04]  /*00e0*/  LOP3.LUT R2, R3, 0x1, RZ, 0xc0, !PT ;  /* 0x0000000103027812 */ /* 0x000fc800078ec0ff */
[----:B------:R-:W-:Y:S02]  /*00f0*/  ISETP.NE.U32.AND P0, PT, R2, 0x1, PT ;  /* 0x000000010200780c */ /* 0x000fe40003f05070 */
[----:B0-----:R-:W-:-:S04]  /*0100*/  LOP3.LUT R4, R3, 0x3, RZ, 0xc0, !PT ;  /* 0x0000000303047812 */ /* 0x001fc800078ec0ff */
[----:B------:R-:W-:Y:S01]  /*0110*/  ISETP.NE.AND P1, PT, R4, 0x3, PT ;  /* 0x000000030400780c */ /* 0x000fe20003f25270 */
[----:B-1----:R-:W-:Y:S02]  /*0120*/  ULEA UR5, UR5, UR4, 0x18 ;  /* 0x0000000405057291 */ /* 0x002fe4000f8ec0ff */
[----:B------:R-:W-:-:S04]  /*0130*/  UIMAD UR4, UR6, UR7, URZ ;  /* 0x00000007060472a4 */ /* 0x000fc8000f8e02ff */
[C---:B------:R-:W-:Y:S02]  /*0140*/  LEA R2, R0.reuse, UR5, 0x2 ;  /* 0x0000000500027c11 */ /* 0x040fe4000f8e10ff */
[----:B------:R-:W-:-:S03]  /*0150*/  VIADD R11, R0, UR4 ;  /* 0x00000004000b7c36 */ /* 0x000fc60008000000 */
[----:B--2---:R-:W-:Y:S01]  /*0160*/  STS [R2], R9 ;  /* 0x0000000902007388 */ /* 0x004fe20000000800 */
[----:B------:R-:W-:Y:S06]  /*0170*/  BAR.SYNC.DEFER_BLOCKING 0x0 ;  /* 0x0000000000007b1d */ /* 0x000fec0000010000 */
[----:B------:R-:W-:Y:S04]  /*0180*/  @!P0 LDS R6, [R2+-0x4] ;  /* 0xfffffc0002068984 */ /* 0x000fe80000000800 */
[----:B------:R-:W0:Y:S02]  /*0190*/  @!P0 LDS R5, [R2] ;  /* 0x0000000002058984 */ /* 0x000e240000000800 */
[----:B0-----:R-:W-:Y:S01]  /*01a0*/  @!P0 IMAD.IADD R5, R6, 0x1, R5 ;  /* 0x0000000106058824 */ /* 0x001fe200078e0205 */
[----:B------:R-:W-:-:S04]  /*01b0*/  LOP3.LUT R6, R3, 0x7, RZ, 0xc0, !PT ;  /* 0x0000000703067812 */ /* 0x000fc800078ec0ff */
[----:B------:R0:W-:Y:S01]  /*01c0*/  @!P0 STS [R2], R5 ;  /* 0x0000000502008388 */ /* 0x0001e20000000800 */
[----:B------:R-:W-:Y:S01]  /*01d0*/  BAR.SYNC.DEFER_BLOCKING 0x0 ;  /* 0x0000000000007b1d */ /* 0x000fe20000010000 */
[----:B------:R-:W-:Y:S02]  /*01e0*/  ISETP.NE.AND P0, PT, R6, 0x7, PT ;  /* 0x000000070600780c */ /* 0x000fe40003f05270 */
[C---:B------:R-:W-:Y:S02]  /*01f0*/  LOP3.LUT R6, R3.reuse, 0x1f, RZ, 0xc0, !PT ;  /* 0x0000001f03067812 */ /* 0x040fe400078ec0ff */
[----:B0-----:R-:W-:Y:S01]  /*0200*/  LOP3.LUT R5, R3, 0xf, RZ, 0xc0, !PT ;  /* 0x0000000f03057812 */ /* 0x001fe200078ec0ff */
[----:B------:R-:W-:Y:S04]  /*0210*/  @!P1 LDS R4, [R2+-0x8] ;  /* 0xfffff80002049984 */ /* 0x000fe80000000800 */
[----:B------:R-:W0:Y:S02]  /*0220*/  @!P1 LDS R7, [R2] ;  /* 0x0000000002079984 */ /* 0x000e240000000800 */
[----:B0-----:R-:W-:-:S05]  /*0230*/  @!P1 IMAD.IADD R7, R4, 0x1, R7 ;  /* 0x0000000104079824 */ /* 0x001fca00078e0207 */
[----:B------:R-:W-:Y:S01]  /*0240*/  @!P1 STS [R2], R7 ;  /* 0x0000000702009388 */ /* 0x000fe20000000800 */
[----:B------:R-:W-:Y:S01]  /*0250*/  BAR.SYNC.DEFER_BLOCKING 0x0 ;  /* 0x0000000000007b1d */ /* 0x000fe20000010000 */
[----:B------:R-:W-:-:S05]  /*0260*/  ISETP.NE.AND P1, PT, R5, 0xf, PT ;  /* 0x0000000f0500780c */ /* 0x000fca0003f25270 */
[----:B------:R-:W-:Y:S04]  /*0270*/  @!P0 LDS R4, [R2+-0x10] ;  /* 0xfffff00002048984 */ /* 0x000fe80000000800 */
[----:B------:R-:W0:Y:S02]  /*0280*/  @!P0 LDS R9, [R2] ;  /* 0x0000000002098984 */ /* 0x000e240000000800 */
[----:B0-----:R-:W-:-:S05]  /*0290*/  @!P0 IMAD.IADD R9, R4, 0x1, R9 ;  /* 0x0000000104098824 */ /* 0x001fca00078e0209 */
[----:B------:R-:W-:Y:S01]  /*02a0*/  @!P0 STS [R2], R9 ;  /* 0x0000000902008388 */ /* 0x000fe20000000800 */
[----:B------:R-:W-:Y:S01]  /*02b0*/  BAR.SYNC.DEFER_BLOCKING 0x0 ;  /* 0x0000000000007b1d */ /* 0x000fe20000010000 */
[----:B------:R-:W-:Y:S02]  /*02c0*/  ISETP.NE.AND P0, PT, R6, 0x1f, PT ;  /* 0x0000001f0600780c */ /* 0x000fe40003f05270 */
[----:B------:R-:W-:-:S03]  /*02d0*/  LOP3.LUT R6, R3, 0x3f, RZ, 0xc0, !PT ;  /* 0x0000003f03067812 */ /* 0x000fc600078ec0ff */
[----:B------:R-:W-:Y:S04]  /*02e0*/  @!P1 LDS R4, [R2+-0x20] ;  /* 0xffffe00002049984 */ /* 0x000fe80000000800 */
[----:B------:R-:W0:Y:S02]  /*02f0*/  @!P1 LDS R5, [R2] ;  /* 0x0000000002059984 */ /* 0x000e240000000800 */
[----:B0-----:R-:W-:-:S05]  /*0300*/  @!P1 IMAD.IADD R5, R4, 0x1, R5 ;  /* 0x0000000104059824 */ /* 0x001fca00078e0205 */
        /* <DEDUP_REMOVED lines=17> */
[C---:B------:R-:W-:Y:S02]  /*0420*/  LOP3.LUT R6, R3.reuse, 0x1ff, RZ, 0xc0, !PT ;  /* 0x000001ff03067812 */ /* 0x040fe400078ec0ff */
[----:B------:R-:W-:Y:S01]  /*0430*/  LOP3.LUT R3, R3, 0x3ff, RZ, 0xc0, !PT ;  /* 0x000003ff03037812 */ /* 0x000fe200078ec0ff */
        /* <DEDUP_REMOVED lines=14> */
[----:B0-----:R-:W-:Y:S02]  /*0520*/  @!P0 IMAD.IADD R9, R4, 0x1, R9 ;  /* 0x0000000104098824 */ /* 0x001fe400078e0209 */
[----:B------:R-:W0:Y:S03]  /*0530*/  LDC.64 R4, c[0x0][0x388] ;  /* 0x0000e200ff047b82 */ /* 0x000e260000000a00 */
[----:B------:R-:W-:Y:S05]  /*0540*/  @!P0 STS [R2], R9 ;  /* 0x0000000902008388 */ /* 0x000fea0000000800 */
[----:B------:R-:W-:Y:S01]  /*0550*/  BAR.SYNC.DEFER_BLOCKING 0x0 ;  /* 0x0000000000007b1d */ /* 0x000fe20000010000 */
[----:B0-----:R-:W-:-:S05]  /*0560*/  IMAD.WIDE.U32 R4, R11, 0x4, R4 ;  /* 0x000000040b047825 */ /* 0x001fca00078e0004 */
[----:B------:R-:W-:Y:S04]  /*0570*/  @!P1 LDS R3, [R2+-0x800] ;  /* 0xfff8000002039984 */ /* 0x000fe80000000800 */
[----:B------:R-:W0:Y:S02]  /*0580*/  @!P1 LDS R6, [R2] ;  /* 0x0000000002069984 */ /* 0x000e240000000800 */
[----:B0-----:R-:W-:Y:S02]  /*0590*/  @!P1 IMAD.IADD R3, R3, 0x1, R6 ;  /* 0x0000000103039824 */ /* 0x001fe400078e0206 */
[----:B------:R-:W0:Y:S03]  /*05a0*/  LDC.64 R6, c[0x0][0x380] ;  /* 0x0000e000ff067b82 */ /* 0x000e260000000a00 */
[----:B------:R-:W-:Y:S05]  /*05b0*/  @!P1 STS [R2], R3 ;  /* 0x0000000302009388 */ /* 0x000fea0000000800 */
[----:B------:R-:W-:Y:S06]  /*05c0*/  BAR.SYNC.DEFER_BLOCKING 0x0 ;  /* 0x0000000000007b1d */ /* 0x000fec0000010000 */
[----:B------:R-:W2:Y:S01]  /*05d0*/  LDG.E R4, desc[UR8][R4.64] ;  /* 0x0000000804047981 */ /* 0x000ea2000c1e1900 */
[----:B0-----:R-:W-:-:S03]  /*05e0*/  IMAD.WIDE.U32 R6, R11, 0x4, R6 ;  /* 0x000000040b067825 */ /* 0x001fc600078e0006 */
[----:B------:R-:W2:Y:S02]  /*05f0*/  LDS R9, [UR5+0xffc] ;  /* 0x000ffc05ff097984 */ /* 0x000ea40008000800 */
[----:B--2---:R-:W-:-:S05]  /*0600*/  IMAD.IADD R9, R4, 0x1, R9 ;  /* 0x0000000104097824 */ /* 0x004fca00078e0209 */
[----:B------:R-:W-:Y:S01]  /*0610*/  STG.E desc[UR8][R6.64], R9 ;  /* 0x0000000906007986 */ /* 0x000fe2000c101908 */
[----:B------:R-:W-:Y:S06]  /*0620*/  BAR.SYNC.DEFER_BLOCKING 0x0 ;  /* 0x0000000000007b1d */ /* 0x000fec0000010000 */
[----:B------:R-:W-:Y:S05]  /*0630*/  EXIT ;  /* 0x000000000000794d */ /* 0x000fea0003800000 */
.L_x_0:
[----:B------:R-:W-:-:S00]  /*0640*/  BRA `(.L_x_0) ;  /* 0xfffffffc00fc7947 */ /* 0x000fc0000383ffff */
[----:B------:R-:W-:-:S00]  /*0650*/  NOP ;  /* 0x0000000000007918 */ /* 0x000fc00000000000 */
        /* <DEDUP_REMOVED lines=10> */
.L_x_3:


//--------------------- .text._Z10scanKernelPiS_  --------------------------
	.section	.text._Z10scanKernelPiS_,"ax",@progbits
	.align	128
        .global         _Z10scanKernelPiS_
        .type           _Z10scanKernelPiS_,@function
        .size           _Z10scanKernelPiS_,(.L_x_4 - _Z10scanKernelPiS_)
        .other          _Z10scanKernelPiS_,@"STO_CUDA_ENTRY STV_DEFAULT"
_Z10scanKernelPiS_:
.text._Z10scanKernelPiS_:
[----:B------:R-:W-:Y:S01]  /*0000*/  LDC R1, c[0x0][0x37c] ;  /* 0x0000df00ff017b82 */ /* 0x000fe20000000800 */
[----:B------:R-:W0:Y:S07]  /*0010*/  S2R R4, SR_TID.X ;  /* 0x0000000000047919 */ /* 0x000e2e0000002100 */
[----:B------:R-:W1:Y:S01]  /*0020*/  LDC.64 R6, c[0x0][0x388] ;  /* 0x0000e200ff067b82 */ /* 0x000e620000000a00 */
[----:B------:R-:W0:Y:S01]  /*0030*/  LDCU UR4, c[0x0][0x360] ;  /* 0x00006c00ff0477ac */ /* 0x000e220008000800 */
[----:B------:R-:W0:Y:S01]  /*0040*/  S2R R3, SR_CTAID.X ;  /* 0x0000000000037919 */ /* 0x000e220000002500 */
[----:B------:R-:W2:Y:S01]  /*0050*/  LDCU.64 UR6, c[0x0][0x358] ;  /* 0x00006b00ff0677ac */ /* 0x000ea20008000a00 */
[----:B0-----:R-:W-:-:S04]  /*0060*/  IMAD R0, R3, UR4, R4 ;  /* 0x0000000403007c24 */ /* 0x001fc8000f8e0204 */
[----:B-1----:R-:W-:-:S06]  /*0070*/  IMAD.WIDE.U32 R6, R0, 0x4, R6 ;  /* 0x0000000400067825 */ /* 0x002fcc00078e0006 */
[----:B--2---:R-:W2:Y:S01]  /*0080*/  LDG.E R7, desc[UR6][R6.64] ;  /* 0x0000000606077981 */ /* 0x004ea2000c1e1900 */
[----:B------:R-:W0:Y:S01]  /*0090*/  S2UR UR5, SR_CgaCtaId ;  /* 0x00000000000579c3 */ /* 0x000e220000008800 */
[----:B------:R-:W-:Y:S01]  /*00a0*/  UMOV UR4, 0x400 ;  /* 0x0000040000047882 */ /* 0x000fe20000000000 */
[----:B------:R-:W-:Y:S01]  /*00b0*/  LOP3.LUT P0, R3, R4, 0x1, RZ, 0xc0, !PT ;  /* 0x0000000104037812 */ /* 0x000fe2000780c0ff */
[----:B0-----:R-:W-:-:S06]  /*00c0*/  ULEA UR4, UR5, UR4, 0x18 ;  /* 0x0000000405047291 */ /* 0x001fcc000f8ec0ff */
[C---:B------:R-:W-:Y:S01]  /*00d0*/  LEA R2, R4.reuse, UR4, 0x2 ;  /* 0x0000000404027c11 */ /* 0x040fe2000f8e10ff */
[----:B------:R-:W-:-:S05]  /*00e0*/  VIADD R4, R4, 0x1 ;  /* 0x0000000104047836 */ /* 0x000fca0000000000 */
[----:B------:R-:W-:Y:S01]  /*00f0*/  LOP3.LUT P1, R5, R4, 0x3, RZ, 0xc0, !PT ;  /* 0x0000000304057812 */ /* 0x000fe2000782c0ff */
[----:B--2---:R-:W-:Y:S01]  /*0100*/  STS [R2], R7 ;  /* 0x0000000702007388 */ /* 0x004fe20000000800 */
[----:B------:R-:W-:Y:S06]  /*0110*/  BAR.SYNC.DEFER_BLOCKING 0x0 ;  /* 0x0000000000007b1d */ /* 0x000fec0000010000 */
[----:B------:R-:W-:Y:S04]  /*0120*/  @P0 LDS R8, [R2+-0x4] ;  /* 0xfffffc0002080984 */ /* 0x000fe80000000800 */
[----:B------:R-:W0:Y:S02]  /*0130*/  @P0 LDS R9, [R2] ;  /* 0x0000000002090984 */ /* 0x000e240000000800 */
[----:B0-----:R-:W-:-:S05]  /*0140*/  @P0 IMAD.IADD R9, R8, 0x1, R9 ;  /* 0x0000000108090824 */ /* 0x001fca00078e0209 */
[----:B------:R-:W-:Y:S01]  /*0150*/  @P0 STS [R2], R9 ;  /* 0x0000000902000388 */ /* 0x000fe20000000800 */
[----:B------:R-:W-:Y:S01]  /*0160*/  BAR.SYNC.DEFER_BLOCKING 0x0 ;  /* 0x0000000000007b1d */ /* 0x000fe20000010000 */
[----:B------:R-:W-:-:S05]  /*0170*/  LOP3.LUT P0, R6, R4, 0x7, RZ, 0xc0, !PT ;  /* 0x0000000704067812 */ /* 0x000fca000780c0ff */
[----:B------:R-:W-:Y:S04]  /*0180*/  @!P1 LDS R8, [R2+-0x8] ;  /* 0xfffff80002089984 */ /* 0x000fe80000000800 */
[----:B------:R-:W0:Y:S02]  /*0190*/  @!P1 LDS R11, [R2] ;  /* 0x00000000020b9984 */ /* 0x000e240000000800 */
[----:B0-----:R-:W-:-:S05]  /*01a0*/  @!P1 IMAD.IADD R11, R8, 0x1, R11 ;  /* 0x00000001080b9824 */ /* 0x001fca00078e020b */
[----:B------:R-:W-:Y:S01]  /*01b0*/  @!P1 STS [R2], R11 ;  /* 0x0000000b02009388 */ /* 0x000fe20000000800 */
        /* <DEDUP_REMOVED lines=43> */
[----:B------:R-:W-:-:S04]  /*0470*/  ISETP.NE.AND P0, PT, R16, RZ, PT ;  /* 0x000000ff1000720c */ /* 0x000fc80003f05270 */
[----:B------:R-:W-:Y:S01]  /*0480*/  ISETP.EQ.XOR P0, PT, R4, 0x400, !P0 ;  /* 0x000004000400780c */ /* 0x000fe20004702a70 */
[----:B------:R-:W-:Y:S04]  /*0490*/  @!P1 LDS R12, [R2+-0x800] ;  /* 0xfff80000020c9984 */ /* 0x000fe80000000800 */
[----:B------:R-:W0:Y:S02]  /*04a0*/  @!P1 LDS R17, [R2] ;  /* 0x0000000002119984 */ /* 0x000e240000000800 */
[----:B0-----:R-:W-:-:S05]  /*04b0*/  @!P1 IMAD.IADD R17, R12, 0x1, R17 ;  /* 0x000000010c119824 */ /* 0x001fca00078e0211 */
[----:B------:R-:W-:Y:S01]  /*04c0*/  @!P1 STS [R2], R17 ;  /* 0x0000001102009388 */ /* 0x000fe20000000800 */
[----:B------:R-:W-:Y:S01]  /*04d0*/  BAR.SYNC.DEFER_BLOCKING 0x0 ;  /* 0x0000000000007b1d */ /* 0x000fe20000010000 */
[----:B------:R-:W-:-:S04]  /*04e0*/  ISETP.NE.AND P1, PT, R14, RZ, PT ;  /* 0x000000ff0e00720c */ /* 0x000fc80003f25270 */
[----:B------:R-:W-:Y:S01]  /*04f0*/  ISETP.EQ.XOR P1, PT, R4, 0x400, !P1 ;  /* 0x000004000400780c */ /* 0x000fe20004f22a70 */
[----:B------:R-:W-:Y:S04]  /*0500*/  @P0 LDS R12, [R2] ;  /* 0x00000000020c0984 */ /* 0x000fe80000000800 */
[----:B------:R-:W0:Y:S02]  /*0510*/  @P0 LDS R15, [R2+0x800] ;  /* 0x00080000020f0984 */ /* 0x000e240000000800 */
[----:B0-----:R-:W-:-:S05]  /*0520*/  @P0 IMAD.IADD R15, R12, 0x1, R15 ;  /* 0x000000010c0f0824 */ /* 0x001fca00078e020f */
[----:B------:R-:W-:Y:S01]  /*0530*/  @P0 STS [R2+0x800], R15 ;  /* 0x0008000f02000388 */ /* 0x000fe20000000800 */
        /* <DEDUP_REMOVED lines=51> */
[----:B------:R-:W-:Y:S01]  /*0870*/  ISETP.EQ.OR P1, PT, R4, 0x400, !P1 ;  /* 0x000004000400780c */ /* 0x000fe20004f22670 */
[----:B------:R-:W-:Y:S04]  /*0880*/  @P0 LDS R5, [R2] ;  /* 0x0000000002050984 */ /* 0x000fe80000000800 */
[----:B------:R-:W0:Y:S02]  /*0890*/  @P0 LDS R6, [R2+0x8] ;  /* 0x0000080002060984 */ /* 0x000e240000000800 */
[----:B0-----:R-:W-:-:S05]  /*08a0*/  @P0 IMAD.IADD R3, R5, 0x1, R6 ;  /* 0x0000000105030824 */ /* 0x001fca00078e0206 */
[----:B------:R-:W-:Y:S01]  /*08b0*/  @P0 STS [R2+0x8], R3 ;  /* 0x0000080302000388 */ /* 0x000fe20000000800 */
[----:B------:R-:W-:Y:S06]  /*08c0*/  BAR.SYNC.DEFER_BLOCKING 0x0 ;  /* 0x0000000000007b1d */ /* 0x000fec0000010000 */
[----:B------:R-:W-:Y:S04]  /*08d0*/  @!P1 LDS R4, [R2] ;  /* 0x0000000002049984 */ /* 0x000fe80000000800 */
[----:B------:R-:W0:Y:S02]  /*08e0*/  @!P1 LDS R5, [R2+0x4] ;  /* 0x0000040002059984 */ /* 0x000e240000000800 */
[----:B0-----:R-:W-:-:S02]  /*08f0*/  @!P1 IMAD.IADD R7, R4, 0x1, R5 ;  /* 0x0000000104079824 */ /* 0x001fc400078e0205 */
[----:B------:R-:W0:Y:S03]  /*0900*/  LDC.64 R4, c[0x0][0x380] ;  /* 0x0000e000ff047b82 */ /* 0x000e260000000a00 */
[----:B------:R-:W-:Y:S05]  /*0910*/  @!P1 STS [R2+0x4], R7 ;  /* 0x0000040702009388 */ /* 0x000fea0000000800 */
[----:B------:R-:W-:Y:S01]  /*0920*/  BAR.SYNC.DEFER_BLOCKING 0x0 ;  /* 0x0000000000007b1d */ /* 0x000fe20000010000 */
[----:B0-----:R-:W-:-:S05]  /*0930*/  IMAD.WIDE.U32 R4, R0, 0x4, R4 ;  /* 0x0000000400047825 */ /* 0x001fca00078e0004 */
[----:B------:R-:W0:Y:S04]  /*0940*/  LDS R9, [R2] ;  /* 0x0000000002097984 */ /* 0x000e280000000800 */
[----:B0-----:R-:W-:Y:S01]  /*0950*/  STG.E desc[UR6][R4.64], R9 ;  /* 0x0000000904007986 */ /* 0x001fe2000c101906 */
[----:B------:R-:W-:Y:S06]  /*0960*/  BAR.SYNC.DEFER_BLOCKING 0x0 ;  /* 0x0000000000007b1d */ /* 0x000fec0000010000 */
[----:B------:R-:W-:Y:S05]  /*0970*/  EXIT ;  /* 0x000000000000794d */ /* 0x000fea0003800000 */
.L_x_1:
        /* <DEDUP_REMOVED lines=16> */
.L_x_4:


//--------------------- .text._Z9addKernelPiPKiS1_ --------------------------
	.section	.text._Z9addKernelPiPKiS1_,"ax",@progbits
	.align	128
        .global         _Z9addKernelPiPKiS1_
        .type           _Z9addKernelPiPKiS1_,@function
        .size           _Z9addKernelPiPKiS1_,(.L_x_5 - _Z9addKernelPiPKiS1_)
        .other          _Z9addKernelPiPKiS1_,@"STO_CUDA_ENTRY STV_DEFAULT"
_Z9addKernelPiPKiS1_:
.text._Z9addKernelPiPKiS1_:
[----:B------:R-:W-:Y:S01]  /*0000*/  LDC R1, c[0x0][0x37c] ;  /* 0x0000df00ff017b82 */ /* 0x000fe20000000800 */
[----:B------:R-:W0:Y:S07]  /*0010*/  S2R R9, SR_TID.X ;  /* 0x0000000000097919 */ /* 0x000e2e0000002100 */
[----:B------:R-:W0:Y:S01]  /*0020*/  LDC.64 R2, c[0x0][0x388] ;  /* 0x0000e200ff027b82 */ /* 0x000e220000000a00 */
[----:B------:R-:W1:Y:S07]  /*0030*/  LDCU.64 UR4, c[0x0][0x358] ;  /* 0x00006b00ff0477ac */ /* 0x000e6e0008000a00 */
[----:B------:R-:W2:Y:S08]  /*0040*/  LDC.64 R4, c[0x0][0x390] ;  /* 0x0000e400ff047b82 */ /* 0x000eb00000000a00 */
[----:B------:R-:W3:Y:S01]  /*0050*/  LDC.64 R6, c[0x0][0x380] ;  /* 0x0000e000ff067b82 */ /* 0x000ee20000000a00 */
[----:B0-----:R-:W-:-:S04]  /*0060*/  IMAD.WIDE.U32 R2, R9, 0x4, R2 ;  /* 0x0000000409027825 */ /* 0x001fc800078e0002 */
[C---:B--2---:R-:W-:Y:S02]  /*0070*/  IMAD.WIDE.U32 R4, R9.reuse, 0x4, R4 ;  /* 0x0000000409047825 */ /* 0x044fe400078e0004 */
[----:B-1----:R-:W2:Y:S04]  /*0080*/  LDG.E R2, desc[UR4][R2.64] ;  /* 0x0000000402027981 */ /* 0x002ea8000c1e1900 */
[----:B------:R-:W2:Y:S01]  /*0090*/  LDG.E R5, desc[UR4][R4.64] ;  /* 0x0000000404057981 */ /* 0x000ea2000c1e1900 */
[----:B---3--:R-:W-:Y:S01]  /*00a0*/  IMAD.WIDE.U32 R6, R9, 0x4, R6 ;  /* 0x0000000409067825 */ /* 0x008fe200078e0006 */
[----:B--2---:R-:W-:-:S05]  /*00b0*/  IADD3 R9, PT, PT, R2, R5, RZ ;  /* 0x0000000502097210 */ /* 0x004fca0007ffe0ff */
[----:B------:R-:W-:Y:S01]  /*00c0*/  STG.E desc[UR4][R6.64], R9 ;  /* 0x0000000906007986 */ /* 0x000fe2000c101904 */
[----:B------:R-:W-:Y:S05]  /*00d0*/  EXIT ;  /* 0x000000000000794d */ /* 0x000fea0003800000 */
.L_x_2:
        /* <DEDUP_REMOVED lines=10> */
.L_x_5:


//--------------------- .nv.shared._Z18scanPartialResultsPiS_ --------------------------
	.section	.nv.shared._Z18scanPartialResultsPiS_,"aw",@nobits
	.sectionflags	@""
	.align	4
.nv.shared._Z18scanPartialResultsPiS_:
	.zero		5120


//--------------------- .nv.shared.reserved.0     --------------------------
	.section	.nv.shared.reserved.0,"aw",@nobits
	.weak		__nv_reservedSMEM_offset_0_alias
	.size		__nv_reservedSMEM_offset_0_alias, 0, 64
	.other		__nv_reservedSMEM_offset_0_alias,@"STO_CUDA_RESERVED_SHARED STV_DEFAULT"
__nv_reservedSMEM_offset_0_alias:
	.zero		0
	.zero		64


//--------------------- .nv.shared._Z10scanKernelPiS_ --------------------------
	.section	.nv.shared._Z10scanKernelPiS_,"aw",@nobits
	.sectionflags	@""
	.align	4
.nv.shared._Z10scanKernelPiS_:
	.zero		5120


//--------------------- .nv.constant0._Z18scanPartialResultsPiS_ --------------------------
	.section	.nv.constant0._Z18scanPartialResultsPiS_,"a",@progbits
	.sectionflags	@""
	.align	4
.nv.constant0._Z18scanPartialResultsPiS_:
	.zero		912


//--------------------- .nv.constant0._Z10scanKernelPiS_ --------------------------
	.section	.nv.constant0._Z10scanKernelPiS_,"a",@progbits
	.sectionflags	@""
	.align	4
.nv.constant0._Z10scanKernelPiS_:
	.zero		912


//--------------------- .nv.constant0._Z9addKernelPiPKiS1_ --------------------------
	.section	.nv.constant0._Z9addKernelPiPKiS1_,"a",@progbits
	.sectionflags	@""
	.align	4
.nv.constant0._Z9addKernelPiPKiS1_:
	.zero		920


//--------------------- SYMBOLS --------------------------

	.type		.nv.reservedSmem.offset0,@object
	.size		.nv.reservedSmem.offset0,0x4
	.type		.nv.reservedSmem.cap,@object
	.size		.nv.reservedSmem.cap,0x4
